	.headerflags	@"EF_CUDA_TEXMODE_UNIFIED EF_CUDA_64BIT_ADDRESS EF_CUDA_ACCELERATORS EF_CUDA_SM90 EF_CUDA_VIRTUAL_SM(EF_CUDA_SM90)"
	.elftype	@"ET_EXEC"


//--------------------- .nv.info                  --------------------------
	.section	.nv.info,"",@"SHT_CUDA_INFO"
	.align	4


	//----- nvinfo : EIATTR_REGCOUNT
	.align		4
        /*0000*/ 	.byte	0x04, 0x2f
        /*0002*/ 	.short	(.L_1 - .L_0)
	.align		4
.L_0:
        /*0004*/ 	.word	index@(triton_poi_fused_convolution_div_max_pool2d_with_indices_relu_sub_17)
        /*0008*/ 	.word	0x0000000c


	//----- nvinfo : EIATTR_MIN_STACK_SIZE
	.align		4
.L_1:
        /*000c*/ 	.byte	0x04, 0x12
        /*000e*/ 	.short	(.L_3 - .L_2)
	.align		4
.L_2:
        /*0010*/ 	.word	index@(triton_poi_fused_convolution_div_max_pool2d_with_indices_relu_sub_17)
        /*0014*/ 	.word	0x00000000


	//----- nvinfo : EIATTR_FRAME_SIZE
	.align		4
.L_3:
        /*0018*/ 	.byte	0x04, 0x11
        /*001a*/ 	.short	(.L_5 - .L_4)
	.align		4
.L_4:
        /*001c*/ 	.word	index@(triton_poi_fused_convolution_div_max_pool2d_with_indices_relu_sub_17)
        /*0020*/ 	.word	0x00000000


	//----- nvinfo : EIATTR_MIN_STACK_SIZE
	.align		4
.L_5:
        /*0024*/ 	.byte	0x04, 0x12
        /*0026*/ 	.short	(.L_7 - .L_6)
	.align		4
.L_6:
        /*0028*/ 	.word	index@(triton_poi_fused_convolution_div_max_pool2d_with_indices_relu_sub_17)
        /*002c*/ 	.word	0x00000000
.L_7:


//--------------------- .nv.info.triton_poi_fused_convolution_div_max_pool2d_with_indices_relu_sub_17 --------------------------
	.section	.nv.info.triton_poi_fused_convolution_div_max_pool2d_with_indices_relu_sub_17,"",@"SHT_CUDA_INFO"
	.sectionflags	@""
	.align	4


	//----- nvinfo : EIATTR_CUDA_API_VERSION
	.align		4
        /*0000*/ 	.byte	0x04, 0x37
        /*0002*/ 	.short	(.L_9 - .L_8)
.L_8:
        /*0004*/ 	.word	0x0000007c


	//----- nvinfo : EIATTR_KPARAM_INFO
	.align		4
.L_9:
        /*0008*/ 	.byte	0x04, 0x17
        /*000a*/ 	.short	(.L_11 - .L_10)
.L_10:
        /*000c*/ 	.word	0x00000000
        /*0010*/ 	.short	0x0002
        /*0012*/ 	.short	0x0010
        /*0014*/ 	.byte	0x00, 0xf0, 0x11, 0x00


	//----- nvinfo : EIATTR_KPARAM_INFO
	.align		4
.L_11:
        /*0018*/ 	.byte	0x04, 0x17
        /*001a*/ 	.short	(.L_13 - .L_12)
.L_12:
        /*001c*/ 	.word	0x00000000
        /*0020*/ 	.short	0x0001
        /*0022*/ 	.short	0x0008
        /*0024*/ 	.byte	0x00, 0xf4, 0x21, 0x00


	//----- nvinfo : EIATTR_KPARAM_INFO
	.align		4
.L_13:
        /*0028*/ 	.byte	0x04, 0x17
        /*002a*/ 	.short	(.L_15 - .L_14)
.L_14:
        /*002c*/ 	.word	0x00000000
        /*0030*/ 	.short	0x0000
        /*0032*/ 	.short	0x0000
        /*0034*/ 	.byte	0x00, 0xf4, 0x21, 0x00


	//----- nvinfo : EIATTR_SPARSE_MMA_MASK
	.align		4
.L_15:
        /*0038*/ 	.byte	0x03, 0x50
        /*003a*/ 	.short	0x0000


	//----- nvinfo : EIATTR_MAXREG_COUNT
	.align		4
        /*003c*/ 	.byte	0x03, 0x1b
        /*003e*/ 	.short	0x00ff


	//----- nvinfo : EIATTR_EXIT_INSTR_OFFSETS
	.align		4
        /*0040*/ 	.byte	0x04, 0x1c
        /*0042*/ 	.short	(.L_17 - .L_16)


	//   ....[0]....
.L_16:
        /*0044*/ 	.word	0x00000190


	//----- nvinfo : EIATTR_REQNTID
	.align		4
.L_17:
        /*0048*/ 	.byte	0x04, 0x10
        /*004a*/ 	.short	(.L_19 - .L_18)
.L_18:
        /*004c*/ 	.word	0x00000100
        /*0050*/ 	.word	0x00000001
        /*0054*/ 	.word	0x00000001


	//----- nvinfo : EIATTR_CBANK_PARAM_SIZE
	.align		4
.L_19:
        /*0058*/ 	.byte	0x03, 0x19
        /*005a*/ 	.short	0x0014


	//----- nvinfo : EIATTR_PARAM_CBANK
	.align		4
        /*005c*/ 	.byte	0x04, 0x0a
        /*005e*/ 	.short	(.L_21 - .L_20)
	.align		4
.L_20:
        /*0060*/ 	.word	index@(.nv.constant0.triton_poi_fused_convolution_div_max_pool2d_with_indices_relu_sub_17)
        /*0064*/ 	.short	0x0210
        /*0066*/ 	.short	0x0014


	//----- nvinfo : EIATTR_SW_WAR
	.align		4
.L_21:
        /*0068*/ 	.byte	0x04, 0x36
        /*006a*/ 	.short	(.L_23 - .L_22)
.L_22:
        /*006c*/ 	.word	0x00000008
.L_23:


//--------------------- .nv.callgraph             --------------------------
	.section	.nv.callgraph,"",@"SHT_CUDA_CALLGRAPH"
	.align	4
	.sectionentsize	8
	.align		4
        /*0000*/ 	.word	0x00000000
	.align		4
        /*0004*/ 	.word	0xffffffff
	.align		4
        /*0008*/ 	.word	0x00000000
	.align		4
        /*000c*/ 	.word	0xfffffffe
	.align		4
        /*0010*/ 	.word	0x00000000
	.align		4
        /*0014*/ 	.word	0xfffffffd
	.align		4
        /*0018*/ 	.word	0x00000000
	.align		4
        /*001c*/ 	.word	0xfffffffc


//--------------------- .text.triton_poi_fused_convolution_div_max_pool2d_with_indices_relu_sub_17 --------------------------
	.section	.text.triton_poi_fused_convolution_div_max_pool2d_with_indices_relu_sub_17,"ax",@progbits
	.align	128
        .global         triton_poi_fused_convolution_div_max_pool2d_with_indices_relu_sub_17
        .type           triton_poi_fused_convolution_div_max_pool2d_with_indices_relu_sub_17,@function
        .size           triton_poi_fused_convolution_div_max_pool2d_with_indices_relu_sub_17,(.L_x_1 - triton_poi_fused_convolution_div_max_pool2d_with_indices_relu_sub_17)
        .other          triton_poi_fused_convolution_div_max_pool2d_with_indices_relu_sub_17,@"STO_CUDA_ENTRY STV_DEFAULT"
triton_poi_fused_convolution_div_max_pool2d_with_indices_relu_sub_17:
.text.triton_poi_fused_convolution_div_max_pool2d_with_indices_relu_sub_17:
[----:B------:R-:W-:Y:S01]  /*0000*/  LDC R1, c[0x0][0x28] ;  /* 0x00000a00ff017b82 */ /* 0x000fe20000000800 */
[----:B------:R-:W1:Y:S07]  /*0010*/  S2R R0, SR_TID.X ;  /* 0x0000000000007919 */ /* 0x000e6e0000002100 */
[----:B------:R-:W2:Y:S01]  /*0020*/  LDC.64 R4, c[0x0][0x218] ;  /* 0x00008600ff047b82 */ /* 0x000ea20000000a00 */
[----:B------:R-:W-:Y:S01]  /*0030*/  ULDC.64 UR4, c[0x0][0x208] ;  /* 0x0000820000047ab9 */ /* 0x000fe20000000a00 */
[----:B------:R-:W3:Y:S06]  /*0040*/  S2R R7, SR_CTAID.X ;  /* 0x0000000000077919 */ /* 0x000eec0000002500 */
[----:B------:R-:W4:Y:S01]  /*0050*/  LDC.64 R2, c[0x0][0x210] ;  /* 0x00008400ff027b82 */ /* 0x000f220000000a00 */
[----:B-1----:R-:W-:Y:S01]  /*0060*/  IMAD.SHL.U32 R0, R0, 0x2, RZ ;  /* 0x0000000200007824 */ /* 0x002fe200078e00ff */
[----:B---3--:R-:W-:-:S04]  /*0070*/  SHF.R.S32.HI R6, RZ, 0x16, R7 ;  /* 0x00000016ff067819 */ /* 0x008fc80000011407 */
[----:B------:R-:W-:-:S05]  /*0080*/  LOP3.LUT R0, R0, 0x1fe, RZ, 0xc0, !PT ;  /* 0x000001fe00007812 */ /* 0x000fca00078ec0ff */
[----:B------:R-:W-:Y:S01]  /*0090*/  IMAD R7, R7, 0x200, R0 ;  /* 0x0000020007077824 */ /* 0x000fe200078e0200 */
[----:B------:R-:W-:-:S03]  /*00a0*/  SGXT R0, R6, 0x1 ;  /* 0x000000010600781a */ /* 0x000fc60000000200 */
[----:B----4-:R-:W-:Y:S01]  /*00b0*/  IMAD.WIDE R2, R7, 0x4, R2 ;  /* 0x0000000407027825 */ /* 0x010fe200078e0202 */
[----:B------:R-:W-:-:S04]  /*00c0*/  LEA.HI R0, R0, R7, RZ, 0x9 ;  /* 0x0000000700007211 */ /* 0x000fc800078f48ff */
[----:B------:R-:W-:-:S05]  /*00d0*/  LOP3.LUT R0, R0, 0xfffffe00, RZ, 0xc0, !PT ;  /* 0xfffffe0000007812 */ /* 0x000fca00078ec0ff */
[----:B------:R-:W-:Y:S02]  /*00e0*/  IMAD.IADD R9, R7, 0x1, -R0 ;  /* 0x0000000107097824 */ /* 0x000fe400078e0a00 */
[----:B------:R-:W3:Y:S02]  /*00f0*/  LDG.E.64 R6, desc[UR4][R2.64] ;  /* 0x0000000402067981 */ /* 0x000ee4000c1e1b00 */
[----:B--2---:R-:W-:-:S06]  /*0100*/  IMAD.WIDE R4, R9, 0x4, R4 ;  /* 0x0000000409047825 */ /* 0x004fcc00078e0204 */
[----:B------:R-:W3:Y:S02]  /*0110*/  LDG.E.EL.64 R4, desc[UR4][R4.64] ;  /* 0x0000000404047981 */ /* 0x000ee4000c2e1b00 */
[C---:B---3--:R-:W-:Y:S01]  /*0120*/  FSETP.GEU.AND P0, PT, R6.reuse, -R4, PT ;  /* 0x800000040600720b */ /* 0x048fe20003f0e000 */
[----:B------:R-:W-:Y:S01]  /*0130*/  FADD R6, R6, R4 ;  /* 0x0000000406067221 */ /* 0x000fe20000000000 */
[C---:B------:R-:W-:Y:S01]  /*0140*/  FADD R0, R7.reuse, R5 ;  /* 0x0000000507007221 */ /* 0x040fe20000000000 */
[----:B------:R-:W-:-:S03]  /*0150*/  FSETP.GEU.AND P1, PT, R7, -R5, PT ;  /* 0x800000050700720b */ /* 0x000fc60003f2e000 */
[----:B------:R-:W-:Y:S02]  /*0160*/  FSEL R6, R6, RZ, P0 ;  /* 0x000000ff06067208 */ /* 0x000fe40000000000 */
[----:B------:R-:W-:-:S05]  /*0170*/  FSEL R7, R0, RZ, P1 ;  /* 0x000000ff00077208 */ /* 0x000fca0000800000 */
[----:B------:R-:W-:Y:S01]  /*0180*/  STG.E.64 desc[UR4][R2.64], R6 ;  /* 0x0000000602007986 */ /* 0x000fe2000c101b04 */
[----:B------:R-:W-:Y:S05]  /*0190*/  EXIT ;  /* 0x000000000000794d */ /* 0x000fea0003800000 */
.L_x_0:
[----:B------:R-:W-:-:S00]  /*01a0*/  BRA `(.L_x_0) ;  /* 0xfffffffc00fc7947 */ /* 0x000fc0000383ffff */
[----:B------:R-:W-:-:S00]  /*01b0*/  NOP ;  /* 0x0000000000007918 */ /* 0x000fc00000000000 */
        /* <DEDUP_REMOVED lines=12> */
.L_x_1:


//--------------------- .nv.constant0.triton_poi_fused_convolution_div_max_pool2d_with_indices_relu_sub_17 --------------------------
	.section	.nv.constant0.triton_poi_fused_convolution_div_max_pool2d_with_indices_relu_sub_17,"a",@progbits
	.sectionflags	@""
	.align	4
.nv.constant0.triton_poi_fused_convolution_div_max_pool2d_with_indices_relu_sub_17:
	.zero		548
